//
// Generated by NVIDIA NVVM Compiler
//
// Compiler Build ID: CL-36424714
// Cuda compilation tools, release 13.0, V13.0.88
// Based on NVVM 20.0.0
//

.version 9.0
.target sm_100
.address_size 64

	// .globl	_Z3funPi
.extern .func  (.param .b32 func_retval0) vprintf
(
	.param .b64 vprintf_param_0,
	.param .b64 vprintf_param_1
)
;
.global .align 1 .b8 $str[4] = {37, 100, 10};

.visible .entry _Z3funPi(
	.param .u64 .ptr .align 1 _Z3funPi_param_0
)
{
	.local .align 8 .b8 	__local_depot0[8];
	.reg .b64 	%SP;
	.reg .b64 	%SPL;
	.reg .b32 	%r<4>;
	.reg .b64 	%rd<7>;

	mov.u64 	%SPL, __local_depot0;
	cvta.local.u64 	%SP, %SPL;
	ld.param.u64 	%rd1, [_Z3funPi_param_0];
	cvta.to.global.u64 	%rd2, %rd1;
	add.u64 	%rd3, %SP, 0;
	add.u64 	%rd4, %SPL, 0;
	mov.b32 	%r1, 5;
	st.global.u32 	[%rd2], %r1;
	st.local.u32 	[%rd4], %r1;
	mov.u64 	%rd5, $str;
	cvta.global.u64 	%rd6, %rd5;
	{ // callseq 0, 0
	.param .b64 param0;
	st.param.b64 	[param0], %rd6;
	.param .b64 param1;
	st.param.b64 	[param1], %rd3;
	.param .b32 retval0;
	call.uni (retval0), 
	vprintf, 
	(
	param0, 
	param1
	);
	ld.param.b32 	%r2, [retval0];
	} // callseq 0
	ret;

}


// ===== COMPILED SASS (sm_100) =====

	.target	sm_100

	.elftype	@"ET_EXEC"


//--------------------- .note.nv.tkinfo           --------------------------
	.section	.note.nv.tkinfo,"",@"SHT_NOTE"
	.sectionflags	@"SHF_NOTE_NV_TKINFO"
	.tkinfo
        /*0018*/ 	.word	0x00000002
        /*0030*/ 	.string	""
        /*0030*/ 	.string	"ptxas"
        /*0030*/ 	.string	"Cuda compilation tools, release 13.0, V13.0.88"
        /*0030*/ 	.string	"Build cuda_13.0.r13.0/compiler.36424714_0"
        /*0030*/ 	.string	"-arch sm_100 -m 64 "



//--------------------- .note.nv.cuinfo           --------------------------
	.section	.note.nv.cuinfo,"",@"SHT_NOTE"
	.sectionflags	@"SHF_NOTE_NV_CUINFO"
        /*0018*/ 	.short	0x0002
        /*001a*/ 	.short	0x0064
        /*001c*/ 	.short	0x0082
	.zero		2


//--------------------- .nv.info                  --------------------------
	.section	.nv.info,"",@"SHT_CUDA_INFO"
	.align	4


	//----- nvinfo : EIATTR_REGCOUNT
	.align		4
        /*0000*/ 	.byte	0x04, 0x2f
        /*0002*/ 	.short	(.L_2 - .L_1)
	.align		4
.L_1:
        /*0004*/ 	.word	index@(_Z3funPi)
        /*0008*/ 	.word	0x00000018


	//----- nvinfo : EIATTR_FRAME_SIZE
	.align		4
.L_2:
        /*000c*/ 	.byte	0x04, 0x11
        /*000e*/ 	.short	(.L_4 - .L_3)
	.align		4
.L_3:
        /*0010*/ 	.word	index@(_Z3funPi)
        /*0014*/ 	.word	0x00000008


	//----- nvinfo : EIATTR_MIN_STACK_SIZE
	.align		4
.L_4:
        /*0018*/ 	.byte	0x04, 0x12
        /*001a*/ 	.short	(.L_6 - .L_5)
	.align		4
.L_5:
        /*001c*/ 	.word	index@(_Z3funPi)
        /*0020*/ 	.word	0x00000008
.L_6:


//--------------------- .nv.compat                --------------------------
	.section	.nv.compat,"",@"SHT_CUDA_COMPAT_INFO"
	.align	4
        /*0000*/ 	.byte	0x02, 0x09, 0x00, 0x00, 0x02, 0x02, 0x01, 0x00, 0x02, 0x05, 0x05, 0x00, 0x03, 0x07, 0x01, 0x01
        /*0010*/ 	.byte	0x02, 0x03, 0x00, 0x00, 0x02, 0x06, 0x01, 0x00, 0x04, 0x0b, 0x08, 0x00, 0x09, 0x00, 0x00, 0x00
        /*0020*/ 	.byte	0x00, 0x00, 0x00, 0x00


//--------------------- .nv.info._Z3funPi         --------------------------
	.section	.nv.info._Z3funPi,"",@"SHT_CUDA_INFO"
	.sectionflags	@""
	.align	4


	//----- nvinfo : EIATTR_CUDA_API_VERSION
	.align		4
        /*0000*/ 	.byte	0x04, 0x37
        /*0002*/ 	.short	(.L_8 - .L_7)
.L_7:
        /*0004*/ 	.word	0x00000082


	//----- nvinfo : EIATTR_KPARAM_INFO
	.align		4
.L_8:
        /*0008*/ 	.byte	0x04, 0x17
        /*000a*/ 	.short	(.L_10 - .L_9)
.L_9:
        /*000c*/ 	.word	0x00000000
        /*0010*/ 	.short	0x0000
        /*0012*/ 	.short	0x0000
        /*0014*/ 	.byte	0x00, 0xf5, 0x21, 0x00


	//----- nvinfo : EIATTR_SPARSE_MMA_MASK
	.align		4
.L_10:
        /*0018*/ 	.byte	0x03, 0x50
        /*001a*/ 	.short	0x0000


	//----- nvinfo : EIATTR_MAXREG_COUNT
	.align		4
        /*001c*/ 	.byte	0x03, 0x1b
        /*001e*/ 	.short	0x00ff


	//----- nvinfo : EIATTR_EXTERNS
	.align		4
        /*0020*/ 	.byte	0x04, 0x0f
        /*0022*/ 	.short	(.L_12 - .L_11)


	//   ....[0]....
	.align		4
.L_11:
        /*0024*/ 	.word	index@(vprintf)


	//----- nvinfo : EIATTR_MERCURY_ISA_VERSION
	.align		4
.L_12:
        /*0028*/ 	.byte	0x03, 0x5f
        /*002a*/ 	.short	0x0101


	//----- nvinfo : EIATTR_VRC_CTA_INIT_COUNT
	.align		4
        /*002c*/ 	.byte	0x02, 0x4a
	.zero		1
	.zero		1


	//----- nvinfo : EIATTR_SYSCALL_OFFSETS
	.align		4
        /*0030*/ 	.byte	0x04, 0x46
        /*0032*/ 	.short	(.L_14 - .L_13)


	//   ....[0]....
.L_13:
        /*0034*/ 	.word	0x00000110


	//----- nvinfo : EIATTR_EXIT_INSTR_OFFSETS
	.align		4
.L_14:
        /*0038*/ 	.byte	0x04, 0x1c
        /*003a*/ 	.short	(.L_16 - .L_15)


	//   ....[0]....
.L_15:
        /*003c*/ 	.word	0x00000120


	//----- nvinfo : EIATTR_CBANK_PARAM_SIZE
	.align		4
.L_16:
        /*0040*/ 	.byte	0x03, 0x19
        /*0042*/ 	.short	0x0008


	//----- nvinfo : EIATTR_PARAM_CBANK
	.align		4
        /*0044*/ 	.byte	0x04, 0x0a
        /*0046*/ 	.short	(.L_18 - .L_17)
	.align		4
.L_17:
        /*0048*/ 	.word	index@(.nv.constant0._Z3funPi)
        /*004c*/ 	.short	0x0380
        /*004e*/ 	.short	0x0008


	//----- nvinfo : EIATTR_SW_WAR
	.align		4
.L_18:
        /*0050*/ 	.byte	0x04, 0x36
        /*0052*/ 	.short	(.L_20 - .L_19)
.L_19:
        /*0054*/ 	.word	0x00000008
.L_20:


//--------------------- .nv.callgraph             --------------------------
	.section	.nv.callgraph,"",@"SHT_CUDA_CALLGRAPH"
	.align	4
	.sectionentsize	8
	.align		4
        /*0000*/ 	.word	0x00000000
	.align		4
        /*0004*/ 	.word	0xffffffff
	.align		4
        /*0008*/ 	.word	index@(_Z3funPi)
	.align		4
        /*000c*/ 	.word	index@(vprintf)
	.align		4
        /*0010*/ 	.word	0x00000000
	.align		4
        /*0014*/ 	.word	0xfffffffe
	.align		4
        /*0018*/ 	.word	0x00000000
	.align		4
        /*001c*/ 	.word	0xfffffffd
	.align		4
        /*0020*/ 	.word	0x00000000
	.align		4
        /*0024*/ 	.word	0xfffffffc


//--------------------- .nv.constant4             --------------------------
	.section	.nv.constant4,"a",@progbits
	.align	8
	.align		8
.nv.constant4:
        /*0000*/ 	.dword	vprintf
	.align		8
        /*0008*/ 	.dword	$str


//--------------------- .text._Z3funPi            --------------------------
	.section	.text._Z3funPi,"ax",@progbits
	.align	128
        .global         _Z3funPi
        .type           _Z3funPi,@function
        .size           _Z3funPi,(.L_x_2 - _Z3funPi)
        .other          _Z3funPi,@"STO_CUDA_ENTRY STV_DEFAULT"
_Z3funPi:
.text._Z3funPi:
[----:B------:R-:W0:Y:S08]  /*0000*/  LDC R1, c[0x0][0x37c] ;  /* 0x0000df00ff017b82 */ /* 0x000e300000000800 */
[----:B------:R-:W1:Y:S01]  /*0010*/  LDC.64 R2, c[0x0][0x380] ;  /* 0x0000e000ff027b82 */ /* 0x000e620000000a00 */
[----:B------:R-:W1:Y:S01]  /*0020*/  LDCU.64 UR4, c[0x0][0x358] ;  /* 0x00006b00ff0477ac */ /* 0x000e620008000a00 */
[----:B0-----:R-:W-:Y:S01]  /*0030*/  VIADD R1, R1, 0xfffffff8 ;  /* 0xfffffff801017836 */ /* 0x001fe20000000000 */
[----:B------:R-:W-:Y:S01]  /*0040*/  MOV R0, 0x0 ;  /* 0x0000000000007802 */ /* 0x000fe20000000f00 */
[----:B------:R-:W-:Y:S01]  /*0050*/  IMAD.MOV.U32 R10, RZ, RZ, 0x5 ;  /* 0x00000005ff0a7424 */ /* 0x000fe200078e00ff */
[----:B------:R-:W0:Y:S03]  /*0060*/  LDCU UR6, c[0x0][0x2f8] ;  /* 0x00005f00ff0677ac */ /* 0x000e260008000800 */
[----:B------:R2:W3:Y:S01]  /*0070*/  LDC.64 R8, c[0x4][R0] ;  /* 0x0100000000087b82 */ /* 0x0004e20000000a00 */
[----:B------:R2:W-:Y:S01]  /*0080*/  STL [R1], R10 ;  /* 0x0000000a01007387 */ /* 0x0005e20000100800 */
[----:B------:R-:W4:Y:S01]  /*0090*/  LDCU.64 UR8, c[0x4][0x8] ;  /* 0x01000100ff0877ac */ /* 0x000f220008000a00 */
[----:B0-----:R-:W-:-:S02]  /*00a0*/  IADD3 R6, P0, PT, R1, UR6, RZ ;  /* 0x0000000601067c10 */ /* 0x001fc4000ff1e0ff */
[----:B-1----:R2:W-:Y:S01]  /*00b0*/  STG.E desc[UR4][R2.64], R10 ;  /* 0x0000000a02007986 */ /* 0x0025e2000c101904 */
[----:B------:R-:W0:Y:S01]  /*00c0*/  LDCU UR4, c[0x0][0x2fc] ;  /* 0x00005f80ff0477ac */ /* 0x000e220008000800 */
[----:B----4-:R-:W-:Y:S01]  /*00d0*/  MOV R4, UR8 ;  /* 0x0000000800047c02 */ /* 0x010fe20008000f00 */
[----:B------:R-:W-:Y:S01]  /*00e0*/  IMAD.U32 R5, RZ, RZ, UR9 ;  /* 0x00000009ff057e24 */ /* 0x000fe2000f8e00ff */
[----:B0-2---:R-:W-:-:S07]  /*00f0*/  IADD3.X R7, PT, PT, RZ, UR4, RZ, P0, !PT ;  /* 0x00000004ff077c10 */ /* 0x005fce00087fe4ff */
[----:B------:R-:W-:-:S07]  /*0100*/  LEPC R20, `(.L_x_0) ;  /* 0x000000001014794e */ /* 0x000fce0000000000 */
[----:B---3--:R-:W-:Y:S05]  /*0110*/  CALL.ABS.NOINC R8 ;  /* 0x0000000008007343 */ /* 0x008fea0003c00000 */
.L_x_0:
[----:B------:R-:W-:Y:S05]  /*0120*/  EXIT ;  /* 0x000000000000794d */ /* 0x000fea0003800000 */
.L_x_1:
[----:B------:R-:W-:-:S00]  /*0130*/  BRA `(.L_x_1) ;  /* 0xfffffffc00fc7947 */ /* 0x000fc0000383ffff */
[----:B------:R-:W-:-:S00]  /*0140*/  NOP ;  /* 0x0000000000007918 */ /* 0x000fc00000000000 */
        /* <DEDUP_REMOVED lines=11> */
.L_x_2:


//--------------------- .nv.global.init           --------------------------
	.section	.nv.global.init,"aw",@progbits
.nv.global.init:
	.type		$str,@object
	.size		$str,(.L_0 - $str)
$str:
        /*0000*/ 	.byte	0x25, 0x64, 0x0a, 0x00
.L_0:


//--------------------- .nv.shared.reserved.0     --------------------------
	.section	.nv.shared.reserved.0,"aw",@nobits
	.weak		__nv_reservedSMEM_offset_0_alias
	.size		__nv_reservedSMEM_offset_0_alias, 0, 64
	.other		__nv_reservedSMEM_offset_0_alias,@"STO_CUDA_RESERVED_SHARED STV_DEFAULT"
__nv_reservedSMEM_offset_0_alias:
	.zero		0
	.zero		64


//--------------------- .nv.constant0._Z3funPi    --------------------------
	.section	.nv.constant0._Z3funPi,"a",@progbits
	.sectionflags	@""
	.align	4
.nv.constant0._Z3funPi:
	.zero		904


//--------------------- SYMBOLS --------------------------

	.type		.nv.reservedSmem.offset0,@object
	.size		.nv.reservedSmem.offset0,0x4
	.type		vprintf,@function
